//
// Generated by NVIDIA NVVM Compiler
//
// Compiler Build ID: CL-36424714
// Cuda compilation tools, release 13.0, V13.0.88
// Based on NVVM 20.0.0
//

.version 9.0
.target sm_100
.address_size 64

	// .globl	_Z12vecAddKernelPfS_S_i

.visible .entry _Z12vecAddKernelPfS_S_i(
	.param .u64 .ptr .align 1 _Z12vecAddKernelPfS_S_i_param_0,
	.param .u64 .ptr .align 1 _Z12vecAddKernelPfS_S_i_param_1,
	.param .u64 .ptr .align 1 _Z12vecAddKernelPfS_S_i_param_2,
	.param .u32 _Z12vecAddKernelPfS_S_i_param_3
)
{
	.reg .pred 	%p<3>;
	.reg .b32 	%r<8>;
	.reg .b32 	%f<7>;
	.reg .b64 	%rd<11>;

	ld.param.u64 	%rd4, [_Z12vecAddKernelPfS_S_i_param_0];
	ld.param.u64 	%rd5, [_Z12vecAddKernelPfS_S_i_param_1];
	ld.param.u64 	%rd6, [_Z12vecAddKernelPfS_S_i_param_2];
	ld.param.u32 	%r2, [_Z12vecAddKernelPfS_S_i_param_3];
	mov.u32 	%r3, %ntid.x;
	mov.u32 	%r4, %ctaid.x;
	mov.u32 	%r5, %tid.x;
	mad.lo.s32 	%r6, %r3, %r4, %r5;
	shl.b32 	%r1, %r6, 1;
	setp.ge.s32 	%p1, %r1, %r2;
	@%p1 bra 	$L__BB0_3;
	cvta.to.global.u64 	%rd7, %rd4;
	cvta.to.global.u64 	%rd8, %rd5;
	cvta.to.global.u64 	%rd9, %rd6;
	mul.wide.s32 	%rd10, %r1, 4;
	add.s64 	%rd1, %rd7, %rd10;
	ld.global.f32 	%f1, [%rd1];
	add.s64 	%rd2, %rd8, %rd10;
	ld.global.f32 	%f2, [%rd2];
	add.f32 	%f3, %f1, %f2;
	add.s64 	%rd3, %rd9, %rd10;
	st.global.f32 	[%rd3], %f3;
	add.s32 	%r7, %r1, 1;
	setp.ge.s32 	%p2, %r7, %r2;
	@%p2 bra 	$L__BB0_3;
	ld.global.f32 	%f4, [%rd1+4];
	ld.global.f32 	%f5, [%rd2+4];
	add.f32 	%f6, %f4, %f5;
	st.global.f32 	[%rd3+4], %f6;
$L__BB0_3:
	ret;

}


// ===== COMPILED SASS (sm_100) =====

	.target	sm_100

	.elftype	@"ET_EXEC"


//--------------------- .note.nv.tkinfo           --------------------------
	.section	.note.nv.tkinfo,"",@"SHT_NOTE"
	.sectionflags	@"SHF_NOTE_NV_TKINFO"
	.tkinfo
        /*0018*/ 	.word	0x00000002
        /*0030*/ 	.string	""
        /*0030*/ 	.string	"ptxas"
        /*0030*/ 	.string	"Cuda compilation tools, release 13.0, V13.0.88"
        /*0030*/ 	.string	"Build cuda_13.0.r13.0/compiler.36424714_0"
        /*0030*/ 	.string	"-arch sm_100 -m 64 "



//--------------------- .note.nv.cuinfo           --------------------------
	.section	.note.nv.cuinfo,"",@"SHT_NOTE"
	.sectionflags	@"SHF_NOTE_NV_CUINFO"
        /*0018*/ 	.short	0x0002
        /*001a*/ 	.short	0x0064
        /*001c*/ 	.short	0x0082
	.zero		2


//--------------------- .nv.info                  --------------------------
	.section	.nv.info,"",@"SHT_CUDA_INFO"
	.align	4


	//----- nvinfo : EIATTR_REGCOUNT
	.align		4
        /*0000*/ 	.byte	0x04, 0x2f
        /*0002*/ 	.short	(.L_1 - .L_0)
	.align		4
.L_0:
        /*0004*/ 	.word	index@(_Z12vecAddKernelPfS_S_i)
        /*0008*/ 	.word	0x0000000e


	//----- nvinfo : EIATTR_FRAME_SIZE
	.align		4
.L_1:
        /*000c*/ 	.byte	0x04, 0x11
        /*000e*/ 	.short	(.L_3 - .L_2)
	.align		4
.L_2:
        /*0010*/ 	.word	index@(_Z12vecAddKernelPfS_S_i)
        /*0014*/ 	.word	0x00000000


	//----- nvinfo : EIATTR_MIN_STACK_SIZE
	.align		4
.L_3:
        /*0018*/ 	.byte	0x04, 0x12
        /*001a*/ 	.short	(.L_5 - .L_4)
	.align		4
.L_4:
        /*001c*/ 	.word	index@(_Z12vecAddKernelPfS_S_i)
        /*0020*/ 	.word	0x00000000
.L_5:


//--------------------- .nv.compat                --------------------------
	.section	.nv.compat,"",@"SHT_CUDA_COMPAT_INFO"
	.align	4
        /*0000*/ 	.byte	0x02, 0x09, 0x00, 0x00, 0x02, 0x02, 0x01, 0x00, 0x02, 0x05, 0x05, 0x00, 0x03, 0x07, 0x01, 0x01
        /*0010*/ 	.byte	0x02, 0x03, 0x00, 0x00, 0x02, 0x06, 0x01, 0x00, 0x04, 0x0b, 0x08, 0x00, 0x09, 0x00, 0x00, 0x00
        /*0020*/ 	.byte	0x00, 0x00, 0x00, 0x00


//--------------------- .nv.info._Z12vecAddKernelPfS_S_i --------------------------
	.section	.nv.info._Z12vecAddKernelPfS_S_i,"",@"SHT_CUDA_INFO"
	.sectionflags	@""
	.align	4


	//----- nvinfo : EIATTR_CUDA_API_VERSION
	.align		4
        /*0000*/ 	.byte	0x04, 0x37
        /*0002*/ 	.short	(.L_7 - .L_6)
.L_6:
        /*0004*/ 	.word	0x00000082


	//----- nvinfo : EIATTR_KPARAM_INFO
	.align		4
.L_7:
        /*0008*/ 	.byte	0x04, 0x17
        /*000a*/ 	.short	(.L_9 - .L_8)
.L_8:
        /*000c*/ 	.word	0x00000000
        /*0010*/ 	.short	0x0003
        /*0012*/ 	.short	0x0018
        /*0014*/ 	.byte	0x00, 0xf0, 0x11, 0x00


	//----- nvinfo : EIATTR_KPARAM_INFO
	.align		4
.L_9:
        /*0018*/ 	.byte	0x04, 0x17
        /*001a*/ 	.short	(.L_11 - .L_10)
.L_10:
        /*001c*/ 	.word	0x00000000
        /*0020*/ 	.short	0x0002
        /*0022*/ 	.short	0x0010
        /*0024*/ 	.byte	0x00, 0xf5, 0x21, 0x00


	//----- nvinfo : EIATTR_KPARAM_INFO
	.align		4
.L_11:
        /*0028*/ 	.byte	0x04, 0x17
        /*002a*/ 	.short	(.L_13 - .L_12)
.L_12:
        /*002c*/ 	.word	0x00000000
        /*0030*/ 	.short	0x0001
        /*0032*/ 	.short	0x0008
        /*0034*/ 	.byte	0x00, 0xf5, 0x21, 0x00


	//----- nvinfo : EIATTR_KPARAM_INFO
	.align		4
.L_13:
        /*0038*/ 	.byte	0x04, 0x17
        /*003a*/ 	.short	(.L_15 - .L_14)
.L_14:
        /*003c*/ 	.word	0x00000000
        /*0040*/ 	.short	0x0000
        /*0042*/ 	.short	0x0000
        /*0044*/ 	.byte	0x00, 0xf5, 0x21, 0x00


	//----- nvinfo : EIATTR_SPARSE_MMA_MASK
	.align		4
.L_15:
        /*0048*/ 	.byte	0x03, 0x50
        /*004a*/ 	.short	0x0000


	//----- nvinfo : EIATTR_MAXREG_COUNT
	.align		4
        /*004c*/ 	.byte	0x03, 0x1b
        /*004e*/ 	.short	0x00ff


	//----- nvinfo : EIATTR_MERCURY_ISA_VERSION
	.align		4
        /*0050*/ 	.byte	0x03, 0x5f
        /*0052*/ 	.short	0x0101


	//----- nvinfo : EIATTR_VRC_CTA_INIT_COUNT
	.align		4
        /*0054*/ 	.byte	0x02, 0x4a
	.zero		1
	.zero		1


	//----- nvinfo : EIATTR_EXIT_INSTR_OFFSETS
	.align		4
        /*0058*/ 	.byte	0x04, 0x1c
        /*005a*/ 	.short	(.L_17 - .L_16)


	//   ....[0]....
.L_16:
        /*005c*/ 	.word	0x00000080


	//   ....[1]....
        /*0060*/ 	.word	0x00000160


	//   ....[2]....
        /*0064*/ 	.word	0x000001b0


	//----- nvinfo : EIATTR_CBANK_PARAM_SIZE
	.align		4
.L_17:
        /*0068*/ 	.byte	0x03, 0x19
        /*006a*/ 	.short	0x001c


	//----- nvinfo : EIATTR_PARAM_CBANK
	.align		4
        /*006c*/ 	.byte	0x04, 0x0a
        /*006e*/ 	.short	(.L_19 - .L_18)
	.align		4
.L_18:
        /*0070*/ 	.word	index@(.nv.constant0._Z12vecAddKernelPfS_S_i)
        /*0074*/ 	.short	0x0380
        /*0076*/ 	.short	0x001c


	//----- nvinfo : EIATTR_SW_WAR
	.align		4
.L_19:
        /*0078*/ 	.byte	0x04, 0x36
        /*007a*/ 	.short	(.L_21 - .L_20)
.L_20:
        /*007c*/ 	.word	0x00000008
.L_21:


//--------------------- .nv.callgraph             --------------------------
	.section	.nv.callgraph,"",@"SHT_CUDA_CALLGRAPH"
	.align	4
	.sectionentsize	8
	.align		4
        /*0000*/ 	.word	0x00000000
	.align		4
        /*0004*/ 	.word	0xffffffff
	.align		4
        /*0008*/ 	.word	0x00000000
	.align		4
        /*000c*/ 	.word	0xfffffffe
	.align		4
        /*0010*/ 	.word	0x00000000
	.align		4
        /*0014*/ 	.word	0xfffffffd
	.align		4
        /*0018*/ 	.word	0x00000000
	.align		4
        /*001c*/ 	.word	0xfffffffc


//--------------------- .text._Z12vecAddKernelPfS_S_i --------------------------
	.section	.text._Z12vecAddKernelPfS_S_i,"ax",@progbits
	.align	128
        .global         _Z12vecAddKernelPfS_S_i
        .type           _Z12vecAddKernelPfS_S_i,@function
        .size           _Z12vecAddKernelPfS_S_i,(.L_x_1 - _Z12vecAddKernelPfS_S_i)
        .other          _Z12vecAddKernelPfS_S_i,@"STO_CUDA_ENTRY STV_DEFAULT"
_Z12vecAddKernelPfS_S_i:
.text._Z12vecAddKernelPfS_S_i:
[----:B------:R-:W-:Y:S01]  /*0000*/  LDC R1, c[0x0][0x37c] ;  /* 0x0000df00ff017b82 */ /* 0x000fe20000000800 */
[----:B------:R-:W0:Y:S01]  /*0010*/  S2R R0, SR_CTAID.X ;  /* 0x0000000000007919 */ /* 0x000e220000002500 */
[----:B------:R-:W0:Y:S01]  /*0020*/  LDCU UR4, c[0x0][0x360] ;  /* 0x00006c00ff0477ac */ /* 0x000e220008000800 */
[----:B------:R-:W0:Y:S01]  /*0030*/  S2R R3, SR_TID.X ;  /* 0x0000000000037919 */ /* 0x000e220000002100 */
[----:B------:R-:W1:Y:S01]  /*0040*/  LDCU UR6, c[0x0][0x398] ;  /* 0x00007300ff0677ac */ /* 0x000e620008000800 */
[----:B0-----:R-:W-:-:S05]  /*0050*/  IMAD R0, R0, UR4, R3 ;  /* 0x0000000400007c24 */ /* 0x001fca000f8e0203 */
[----:B------:R-:W-:-:S04]  /*0060*/  SHF.L.U32 R9, R0, 0x1, RZ ;  /* 0x0000000100097819 */ /* 0x000fc800000006ff */
[----:B-1----:R-:W-:-:S13]  /*0070*/  ISETP.GE.AND P0, PT, R9, UR6, PT ;  /* 0x0000000609007c0c */ /* 0x002fda000bf06270 */
[----:B------:R-:W-:Y:S05]  /*0080*/  @P0 EXIT ;  /* 0x000000000000094d */ /* 0x000fea0003800000 */
[----:B------:R-:W0:Y:S01]  /*0090*/  LDC.64 R2, c[0x0][0x380] ;  /* 0x0000e000ff027b82 */ /* 0x000e220000000a00 */
[----:B------:R-:W1:Y:S07]  /*00a0*/  LDCU.64 UR4, c[0x0][0x358] ;  /* 0x00006b00ff0477ac */ /* 0x000e6e0008000a00 */
[----:B------:R-:W2:Y:S08]  /*00b0*/  LDC.64 R4, c[0x0][0x388] ;  /* 0x0000e200ff047b82 */ /* 0x000eb00000000a00 */
[----:B------:R-:W3:Y:S01]  /*00c0*/  LDC.64 R6, c[0x0][0x390] ;  /* 0x0000e400ff067b82 */ /* 0x000ee20000000a00 */
[----:B0-----:R-:W-:-:S05]  /*00d0*/  IMAD.WIDE R2, R9, 0x4, R2 ;  /* 0x0000000409027825 */ /* 0x001fca00078e0202 */
[----:B-1----:R-:W4:Y:S01]  /*00e0*/  LDG.E R0, desc[UR4][R2.64] ;  /* 0x0000000402007981 */ /* 0x002f22000c1e1900 */
[----:B--2---:R-:W-:-:S05]  /*00f0*/  IMAD.WIDE R4, R9, 0x4, R4 ;  /* 0x0000000409047825 */ /* 0x004fca00078e0204 */
[----:B------:R-:W4:Y:S01]  /*0100*/  LDG.E R11, desc[UR4][R4.64] ;  /* 0x00000004040b7981 */ /* 0x000f22000c1e1900 */
[----:B------:R-:W-:-:S04]  /*0110*/  IADD3 R8, PT, PT, R9, 0x1, RZ ;  /* 0x0000000109087810 */ /* 0x000fc80007ffe0ff */
[----:B------:R-:W-:Y:S01]  /*0120*/  ISETP.GE.AND P0, PT, R8, UR6, PT ;  /* 0x0000000608007c0c */ /* 0x000fe2000bf06270 */
[----:B---3--:R-:W-:-:S04]  /*0130*/  IMAD.WIDE R6, R9, 0x4, R6 ;  /* 0x0000000409067825 */ /* 0x008fc800078e0206 */
[----:B----4-:R-:W-:-:S05]  /*0140*/  FADD R11, R0, R11 ;  /* 0x0000000b000b7221 */ /* 0x010fca0000000000 */
[----:B------:R0:W-:Y:S03]  /*0150*/  STG.E desc[UR4][R6.64], R11 ;  /* 0x0000000b06007986 */ /* 0x0001e6000c101904 */
[----:B------:R-:W-:Y:S05]  /*0160*/  @P0 EXIT ;  /* 0x000000000000094d */ /* 0x000fea0003800000 */
[----:B------:R-:W2:Y:S04]  /*0170*/  LDG.E R2, desc[UR4][R2.64+0x4] ;  /* 0x0000040402027981 */ /* 0x000ea8000c1e1900 */
[----:B------:R-:W2:Y:S02]  /*0180*/  LDG.E R5, desc[UR4][R4.64+0x4] ;  /* 0x0000040404057981 */ /* 0x000ea4000c1e1900 */
[----:B--2---:R-:W-:-:S05]  /*0190*/  FADD R9, R2, R5 ;  /* 0x0000000502097221 */ /* 0x004fca0000000000 */
[----:B------:R-:W-:Y:S01]  /*01a0*/  STG.E desc[UR4][R6.64+0x4], R9 ;  /* 0x0000040906007986 */ /* 0x000fe2000c101904 */
[----:B------:R-:W-:Y:S05]  /*01b0*/  EXIT ;  /* 0x000000000000794d */ /* 0x000fea0003800000 */
.L_x_0:
[----:B------:R-:W-:-:S00]  /*01c0*/  BRA `(.L_x_0) ;  /* 0xfffffffc00fc7947 */ /* 0x000fc0000383ffff */
[----:B------:R-:W-:-:S00]  /*01d0*/  NOP ;  /* 0x0000000000007918 */ /* 0x000fc00000000000 */
        /* <DEDUP_REMOVED lines=10> */
.L_x_1:


//--------------------- .nv.shared.reserved.0     --------------------------
	.section	.nv.shared.reserved.0,"aw",@nobits
	.weak		__nv_reservedSMEM_offset_0_alias
	.size		__nv_reservedSMEM_offset_0_alias, 0, 64
	.other		__nv_reservedSMEM_offset_0_alias,@"STO_CUDA_RESERVED_SHARED STV_DEFAULT"
__nv_reservedSMEM_offset_0_alias:
	.zero		0
	.zero		64


//--------------------- .nv.constant0._Z12vecAddKernelPfS_S_i --------------------------
	.section	.nv.constant0._Z12vecAddKernelPfS_S_i,"a",@progbits
	.sectionflags	@""
	.align	4
.nv.constant0._Z12vecAddKernelPfS_S_i:
	.zero		924


//--------------------- SYMBOLS --------------------------

	.type		.nv.reservedSmem.offset0,@object
	.size		.nv.reservedSmem.offset0,0x4
